	.headerflags	@"EF_CUDA_TEXMODE_UNIFIED EF_CUDA_64BIT_ADDRESS EF_CUDA_ACCELERATORS EF_CUDA_SM90 EF_CUDA_VIRTUAL_SM(EF_CUDA_SM90)"
	.elftype	@"ET_EXEC"


//--------------------- .nv.info                  --------------------------
	.section	.nv.info,"",@"SHT_CUDA_INFO"
	.align	4


	//----- nvinfo : EIATTR_REGCOUNT
	.align		4
        /*0000*/ 	.byte	0x04, 0x2f
        /*0002*/ 	.short	(.L_3 - .L_2)
	.align		4
.L_2:
        /*0004*/ 	.word	index@(triton_poi_fused__native_batch_norm_legit_no_training_relu_6)
        /*0008*/ 	.word	0x00000020


	//----- nvinfo : EIATTR_MIN_STACK_SIZE
	.align		4
.L_3:
        /*000c*/ 	.byte	0x04, 0x12
        /*000e*/ 	.short	(.L_5 - .L_4)
	.align		4
.L_4:
        /*0010*/ 	.word	index@(triton_poi_fused__native_batch_norm_legit_no_training_relu_6)
        /*0014*/ 	.word	0x00000000


	//----- nvinfo : EIATTR_FRAME_SIZE
	.align		4
.L_5:
        /*0018*/ 	.byte	0x04, 0x11
        /*001a*/ 	.short	(.L_7 - .L_6)
	.align		4
.L_6:
        /*001c*/ 	.word	index@(triton_poi_fused__native_batch_norm_legit_no_training_relu_6)
        /*0020*/ 	.word	0x00000000


	//----- nvinfo : EIATTR_MIN_STACK_SIZE
	.align		4
.L_7:
        /*0024*/ 	.byte	0x04, 0x12
        /*0026*/ 	.short	(.L_9 - .L_8)
	.align		4
.L_8:
        /*0028*/ 	.word	index@(triton_poi_fused__native_batch_norm_legit_no_training_relu_6)
        /*002c*/ 	.word	0x00000000
.L_9:


//--------------------- .nv.info.triton_poi_fused__native_batch_norm_legit_no_training_relu_6 --------------------------
	.section	.nv.info.triton_poi_fused__native_batch_norm_legit_no_training_relu_6,"",@"SHT_CUDA_INFO"
	.sectionflags	@""
	.align	4


	//----- nvinfo : EIATTR_CUDA_API_VERSION
	.align		4
        /*0000*/ 	.byte	0x04, 0x37
        /*0002*/ 	.short	(.L_11 - .L_10)
.L_10:
        /*0004*/ 	.word	0x0000007c


	//----- nvinfo : EIATTR_KPARAM_INFO
	.align		4
.L_11:
        /*0008*/ 	.byte	0x04, 0x17
        /*000a*/ 	.short	(.L_13 - .L_12)
.L_12:
        /*000c*/ 	.word	0x00000000
        /*0010*/ 	.short	0x0007
        /*0012*/ 	.short	0x0034
        /*0014*/ 	.byte	0x00, 0xf0, 0x11, 0x00


	//----- nvinfo : EIATTR_KPARAM_INFO
	.align		4
.L_13:
        /*0018*/ 	.byte	0x04, 0x17
        /*001a*/ 	.short	(.L_15 - .L_14)
.L_14:
        /*001c*/ 	.word	0x00000000
        /*0020*/ 	.short	0x0006
        /*0022*/ 	.short	0x0030
        /*0024*/ 	.byte	0x00, 0xf0, 0x11, 0x00


	//----- nvinfo : EIATTR_KPARAM_INFO
	.align		4
.L_15:
        /*0028*/ 	.byte	0x04, 0x17
        /*002a*/ 	.short	(.L_17 - .L_16)
.L_16:
        /*002c*/ 	.word	0x00000000
        /*0030*/ 	.short	0x0005
        /*0032*/ 	.short	0x0028
        /*0034*/ 	.byte	0x00, 0xf4, 0x21, 0x00


	//----- nvinfo : EIATTR_KPARAM_INFO
	.align		4
.L_17:
        /*0038*/ 	.byte	0x04, 0x17
        /*003a*/ 	.short	(.L_19 - .L_18)
.L_18:
        /*003c*/ 	.word	0x00000000
        /*0040*/ 	.short	0x0004
        /*0042*/ 	.short	0x0020
        /*0044*/ 	.byte	0x00, 0xf4, 0x21, 0x00


	//----- nvinfo : EIATTR_KPARAM_INFO
	.align		4
.L_19:
        /*0048*/ 	.byte	0x04, 0x17
        /*004a*/ 	.short	(.L_21 - .L_20)
.L_20:
        /*004c*/ 	.word	0x00000000
        /*0050*/ 	.short	0x0003
        /*0052*/ 	.short	0x0018
        /*0054*/ 	.byte	0x00, 0xf4, 0x21, 0x00


	//----- nvinfo : EIATTR_KPARAM_INFO
	.align		4
.L_21:
        /*0058*/ 	.byte	0x04, 0x17
        /*005a*/ 	.short	(.L_23 - .L_22)
.L_22:
        /*005c*/ 	.word	0x00000000
        /*0060*/ 	.short	0x0002
        /*0062*/ 	.short	0x0010
        /*0064*/ 	.byte	0x00, 0xf4, 0x21, 0x00


	//----- nvinfo : EIATTR_KPARAM_INFO
	.align		4
.L_23:
        /*0068*/ 	.byte	0x04, 0x17
        /*006a*/ 	.short	(.L_25 - .L_24)
.L_24:
        /*006c*/ 	.word	0x00000000
        /*0070*/ 	.short	0x0001
        /*0072*/ 	.short	0x0008
        /*0074*/ 	.byte	0x00, 0xf4, 0x21, 0x00


	//----- nvinfo : EIATTR_KPARAM_INFO
	.align		4
.L_25:
        /*0078*/ 	.byte	0x04, 0x17
        /*007a*/ 	.short	(.L_27 - .L_26)
.L_26:
        /*007c*/ 	.word	0x00000000
        /*0080*/ 	.short	0x0000
        /*0082*/ 	.short	0x0000
        /*0084*/ 	.byte	0x00, 0xf4, 0x21, 0x00


	//----- nvinfo : EIATTR_SPARSE_MMA_MASK
	.align		4
.L_27:
        /*0088*/ 	.byte	0x03, 0x50
        /*008a*/ 	.short	0x0000


	//----- nvinfo : EIATTR_MAXREG_COUNT
	.align		4
        /*008c*/ 	.byte	0x03, 0x1b
        /*008e*/ 	.short	0x00ff


	//----- nvinfo : EIATTR_EXIT_INSTR_OFFSETS
	.align		4
        /*0090*/ 	.byte	0x04, 0x1c
        /*0092*/ 	.short	(.L_29 - .L_28)


	//   ....[0]....
.L_28:
        /*0094*/ 	.word	0x000011e0


	//   ....[1]....
        /*0098*/ 	.word	0x00001280


	//----- nvinfo : EIATTR_REQNTID
	.align		4
.L_29:
        /*009c*/ 	.byte	0x04, 0x10
        /*009e*/ 	.short	(.L_31 - .L_30)
.L_30:
        /*00a0*/ 	.word	0x00000080
        /*00a4*/ 	.word	0x00000001
        /*00a8*/ 	.word	0x00000001


	//----- nvinfo : EIATTR_CBANK_PARAM_SIZE
	.align		4
.L_31:
        /*00ac*/ 	.byte	0x03, 0x19
        /*00ae*/ 	.short	0x0038


	//----- nvinfo : EIATTR_PARAM_CBANK
	.align		4
        /*00b0*/ 	.byte	0x04, 0x0a
        /*00b2*/ 	.short	(.L_33 - .L_32)
	.align		4
.L_32:
        /*00b4*/ 	.word	index@(.nv.constant0.triton_poi_fused__native_batch_norm_legit_no_training_relu_6)
        /*00b8*/ 	.short	0x0210
        /*00ba*/ 	.short	0x0038


	//----- nvinfo : EIATTR_SW_WAR
	.align		4
.L_33:
        /*00bc*/ 	.byte	0x04, 0x36
        /*00be*/ 	.short	(.L_35 - .L_34)
.L_34:
        /*00c0*/ 	.word	0x00000008
.L_35:


//--------------------- .nv.callgraph             --------------------------
	.section	.nv.callgraph,"",@"SHT_CUDA_CALLGRAPH"
	.align	4
	.sectionentsize	8
	.align		4
        /*0000*/ 	.word	0x00000000
	.align		4
        /*0004*/ 	.word	0xffffffff
	.align		4
        /*0008*/ 	.word	0x00000000
	.align		4
        /*000c*/ 	.word	0xfffffffe
	.align		4
        /*0010*/ 	.word	0x00000000
	.align		4
        /*0014*/ 	.word	0xfffffffd
	.align		4
        /*0018*/ 	.word	0x00000000
	.align		4
        /*001c*/ 	.word	0xfffffffc


//--------------------- .nv.constant4             --------------------------
	.section	.nv.constant4,"a",@progbits
	.align	8
	.align		8
.nv.constant4:
        /*0000*/ 	.dword	_$_str
	.align		8
        /*0008*/ 	.dword	_$_str_$_2


//--------------------- .text.triton_poi_fused__native_batch_norm_legit_no_training_relu_6 --------------------------
	.section	.text.triton_poi_fused__native_batch_norm_legit_no_training_relu_6,"ax",@progbits
	.sectionflags	@"SHF_BARRIERS=1"
	.align	128
        .global         triton_poi_fused__native_batch_norm_legit_no_training_relu_6
        .type           triton_poi_fused__native_batch_norm_legit_no_training_relu_6,@function
        .size           triton_poi_fused__native_batch_norm_legit_no_training_relu_6,(.L_x_1 - triton_poi_fused__native_batch_norm_legit_no_training_relu_6)
        .other          triton_poi_fused__native_batch_norm_legit_no_training_relu_6,@"STO_CUDA_ENTRY STV_DEFAULT"
triton_poi_fused__native_batch_norm_legit_no_training_relu_6:
.text.triton_poi_fused__native_batch_norm_legit_no_training_relu_6:
[----:B------:R-:W0:Y:S01]  /*0000*/  LDC R1, c[0x0][0x28] ;  /* 0x00000a00ff017b82 */ /* 0x000e220000000800 */
[----:B------:R-:W1:Y:S07]  /*0010*/  S2R R2, SR_CTAID.Y ;  /* 0x0000000000027919 */ /* 0x000e6e0000002600 */
[----:B------:R-:W2:Y:S01]  /*0020*/  LDC.64 R10, c[0x0][0x220] ;  /* 0x00008800ff0a7b82 */ /* 0x000ea20000000a00 */
[----:B------:R-:W-:Y:S01]  /*0030*/  CS2R R6, SRZ ;  /* 0x0000000000067805 */ /* 0x000fe2000001ff00 */
[----:B------:R-:W-:Y:S01]  /*0040*/  ULDC.64 UR6, c[0x0][0x208] ;  /* 0x0000820000067ab9 */ /* 0x000fe20000000a00 */
[----:B------:R-:W3:Y:S01]  /*0050*/  S2R R0, SR_TID.X ;  /* 0x0000000000007919 */ /* 0x000ee20000002100 */
[----:B------:R-:W4:Y:S04]  /*0060*/  S2R R8, SR_CTAID.X ;  /* 0x0000000000087919 */ /* 0x000f280000002500 */
[----:B------:R-:W5:Y:S08]  /*0070*/  LDC.64 R24, c[0x0][0x210] ;  /* 0x00008400ff187b82 */ /* 0x000f700000000a00 */
[----:B------:R-:W4:Y:S01]  /*0080*/  LDC.64 R20, c[0x0][0x218] ;  /* 0x00008600ff147b82 */ /* 0x000f220000000a00 */
[----:B-1----:R-:W-:-:S02]  /*0090*/  IMAD.SHL.U32 R2, R2, 0x20, RZ ;  /* 0x0000002002027824 */ /* 0x002fc400078e00ff */
[----:B---3--:R-:W-:-:S05]  /*00a0*/  IMAD.SHL.U32 R3, R0, 0x4, RZ ;  /* 0x0000000400037824 */ /* 0x008fca00078e00ff */
[----:B------:R-:W-:-:S04]  /*00b0*/  LOP3.LUT R3, R2, 0x1c, R3, 0xf8, !PT ;  /* 0x0000001c02037812 */ /* 0x000fc800078ef803 */
[C---:B------:R-:W-:Y:S01]  /*00c0*/  ISETP.GE.AND P2, PT, R3.reuse, 0x600, PT ;  /* 0x000006000300780c */ /* 0x040fe20003f46270 */
[----:B------:R-:W-:-:S05]  /*00d0*/  IMAD.HI R4, R3, 0x2aaaaaab, RZ ;  /* 0x2aaaaaab03047827 */ /* 0x000fca00078e02ff */
[----:B------:R-:W-:-:S04]  /*00e0*/  SHF.R.U32.HI R5, RZ, 0x1f, R4 ;  /* 0x0000001fff057819 */ /* 0x000fc80000011604 */
[----:B------:R-:W-:Y:S02]  /*00f0*/  LEA.HI.SX32 R14, R4, R5, 0x1a ;  /* 0x00000005040e7211 */ /* 0x000fe400078fd2ff */
[----:B------:R-:W-:-:S03]  /*0100*/  CS2R R4, SRZ ;  /* 0x0000000000047805 */ /* 0x000fc6000001ff00 */
[----:B------:R-:W-:-:S04]  /*0110*/  IMAD R23, R14, -0x180, R3 ;  /* 0xfffffe800e177824 */ /* 0x000fc800078e0203 */
[----:B--2---:R-:W-:-:S05]  /*0120*/  IMAD.WIDE R10, R23, 0x4, R10 ;  /* 0x00000004170a7825 */ /* 0x004fca00078e020a */
[----:B------:R1:W2:Y:S01]  /*0130*/  @!P2 LDG.E.EL.128 R4, desc[UR6][R10.64] ;  /* 0x000000060a04a981 */ /* 0x0002a2000c2e1d00 */
[----:B------:R-:W-:Y:S01]  /*0140*/  SHF.R.U32.HI R12, RZ, 0x3, R0 ;  /* 0x00000003ff0c7819 */ /* 0x000fe20000011600 */
[----:B----4-:R-:W-:Y:S02]  /*0150*/  IMAD.SHL.U32 R3, R8, 0x20, RZ ;  /* 0x0000002008037824 */ /* 0x010fe400078e00ff */
[----:B------:R-:W-:Y:S01]  /*0160*/  IMAD R9, R14, 0x5a180, R23 ;  /* 0x0005a1800e097824 */ /* 0x000fe200078e0217 */
[----:B------:R-:W-:-:S04]  /*0170*/  SGXT.U32 R12, R12, 0x4 ;  /* 0x000000040c0c781a */ /* 0x000fc80000000000 */
[----:B------:R-:W-:Y:S02]  /*0180*/  LOP3.LUT R8, R3, R12, RZ, 0xfc, !PT ;  /* 0x0000000c03087212 */ /* 0x000fe400078efcff */
[----:B-1----:R-:W-:Y:S02]  /*0190*/  CS2R R10, SRZ ;  /* 0x00000000000a7805 */ /* 0x002fe4000001ff00 */
[----:B------:R-:W-:Y:S02]  /*01a0*/  LOP3.LUT R12, R3, 0x10, R12, 0xfe, !PT ;  /* 0x00000010030c7812 */ /* 0x000fe400078efe0c */
[C---:B------:R-:W-:Y:S01]  /*01b0*/  ISETP.LT.AND P0, PT, R8.reuse, 0x3c1, !P2 ;  /* 0x000003c10800780c */ /* 0x040fe20005701270 */
[----:B------:R-:W-:Y:S01]  /*01c0*/  IMAD R27, R8, 0x180, R9 ;  /* 0x00000180081b7824 */ /* 0x000fe200078e0209 */
[----:B------:R-:W-:Y:S02]  /*01d0*/  ISETP.LT.AND P1, PT, R12, 0x3c1, !P2 ;  /* 0x000003c10c00780c */ /* 0x000fe40005721270 */
[----:B------:R-:W-:Y:S01]  /*01e0*/  CS2R R8, SRZ ;  /* 0x0000000000087805 */ /* 0x000fe2000001ff00 */
[----:B------:R-:W-:-:S02]  /*01f0*/  VIADD R13, R27, 0x1800 ;  /* 0x000018001b0d7836 */ /* 0x000fc40000000000 */
[----:B-----5:R-:W-:Y:S01]  /*0200*/  IMAD.WIDE R26, R27, 0x4, R24 ;  /* 0x000000041b1a7825 */ /* 0x020fe200078e0218 */
[----:B------:R-:W-:-:S03]  /*0210*/  CS2R R14, SRZ ;  /* 0x00000000000e7805 */ /* 0x000fc6000001ff00 */
[----:B------:R-:W-:Y:S01]  /*0220*/  IMAD.WIDE R24, R13, 0x4, R24 ;  /* 0x000000040d187825 */ /* 0x000fe200078e0218 */
[----:B------:R-:W-:Y:S01]  /*0230*/  CS2R R12, SRZ ;  /* 0x00000000000c7805 */ /* 0x000fe2000001ff00 */
[----:B------:R-:W3:Y:S01]  /*0240*/  @P0 LDG.E.EL.128 R8, desc[UR6][R26.64] ;  /* 0x000000061a080981 */ /* 0x000ee2000c2e1d00 */
[----:B------:R-:W-:Y:S01]  /*0250*/  CS2R R16, SRZ ;  /* 0x0000000000107805 */ /* 0x000fe2000001ff00 */
[----:B0-----:R-:W-:Y:S01]  /*0260*/  IMAD.WIDE R20, R23, 0x4, R20 ;  /* 0x0000000417147825 */ /* 0x001fe200078e0214 */
[----:B------:R-:W-:-:S04]  /*0270*/  CS2R R18, SRZ ;  /* 0x0000000000127805 */ /* 0x000fc8000001ff00 */
[----:B------:R0:W3:Y:S04]  /*0280*/  @!P2 LDG.E.EL.128 R12, desc[UR6][R20.64] ;  /* 0x00000006140ca981 */ /* 0x0000e8000c2e1d00 */
[----:B------:R1:W4:Y:S01]  /*0290*/  @P1 LDG.E.EL.128 R16, desc[UR6][R24.64] ;  /* 0x0000000618101981 */ /* 0x000322000c2e1d00 */
[----:B0-----:R-:W0:Y:S08]  /*02a0*/  LDC.64 R20, c[0x0][0x230] ;  /* 0x00008c00ff147b82 */ /* 0x001e300000000a00 */
[----:B-1----:R-:W1:Y:S01]  /*02b0*/  LDC.64 R24, c[0x0][0x228] ;  /* 0x00008a00ff187b82 */ /* 0x002e620000000a00 */
[----:B0-----:R-:W-:-:S04]  /*02c0*/  IMAD.WIDE R20, R23, 0x4, R20 ;  /* 0x0000000417147825 */ /* 0x001fc800078e0214 */
[----:B-1----:R-:W-:-:S04]  /*02d0*/  IMAD.WIDE R24, R23, 0x4, R24 ;  /* 0x0000000417187825 */ /* 0x002fc800078e0218 */
[----:B--2---:R-:W-:Y:S01]  /*02e0*/  FADD R4, R4, 9.9999997473787516356e-06 ;  /* 0x3727c5ac04047421 */ /* 0x004fe20000000000 */
[----:B------:R-:W-:-:S03]  /*02f0*/  FADD R5, R5, 9.9999997473787516356e-06 ;  /* 0x3727c5ac05057421 */ /* 0x000fc60000000000 */
[----:B------:R-:W0:Y:S08]  /*0300*/  MUFU.SQRT R27, R4 ;  /* 0x00000004001b7308 */ /* 0x000e300000002000 */
[----:B------:R1:W2:Y:S01]  /*0310*/  MUFU.SQRT R22, R5 ;  /* 0x0000000500167308 */ /* 0x0002a20000002000 */
[C---:B0-----:R-:W-:Y:S02]  /*0320*/  FSETP.GT.AND P0, PT, R27.reuse, 8.50705917302346158658e+37, PT ;  /* 0x7e8000001b00780b */ /* 0x041fe40003f04000 */
[----:B------:R-:W-:Y:S01]  /*0330*/  FSETP.GEU.AND P3, PT, R27, 1.175494350822287508e-38, PT ;  /* 0x008000001b00780b */ /* 0x000fe20003f6e000 */
[----:B-1----:R-:W-:Y:S01]  /*0340*/  IMAD.MOV.U32 R5, RZ, RZ, 0x3e800000 ;  /* 0x3e800000ff057424 */ /* 0x002fe200078e00ff */
[----:B--2---:R-:W-:-:S02]  /*0350*/  FSETP.GT.AND P1, PT, R22, 8.50705917302346158658e+37, PT ;  /* 0x7e8000001600780b */ /* 0x004fc40003f24000 */
[----:B------:R-:W-:Y:S02]  /*0360*/  FSETP.GEU.AND P4, PT, R22, 1.175494350822287508e-38, PT ;  /* 0x008000001600780b */ /* 0x000fe40003f8e000 */
[----:B------:R-:W-:-:S05]  /*0370*/  FSEL R29, R5, 1, P1 ;  /* 0x3f800000051d7808 */ /* 0x000fca0000800000 */
[----:B------:R-:W-:Y:S01]  /*0380*/  @P0 FMUL R27, R27, 0.25 ;  /* 0x3e8000001b1b0820 */ /* 0x000fe20000400000 */
[----:B---3--:R-:W-:Y:S01]  /*0390*/  FADD R4, -R12, R8 ;  /* 0x000000080c047221 */ /* 0x008fe20000000100 */
[----:B------:R-:W-:Y:S01]  /*03a0*/  FADD R26, -R14, R10 ;  /* 0x0000000a0e1a7221 */ /* 0x000fe20000000100 */
[----:B------:R-:W-:Y:S01]  /*03b0*/  FADD R28, -R15, R11 ;  /* 0x0000000b0f1c7221 */ /* 0x000fe20000000100 */
[----:B------:R-:W-:Y:S01]  /*03c0*/  @!P3 FMUL R27, R27, 16777216 ;  /* 0x4b8000001b1bb820 */ /* 0x000fe20000400000 */
[----:B----4-:R-:W-:Y:S01]  /*03d0*/  FADD R16, -R12, R16 ;  /* 0x000000100c107221 */ /* 0x010fe20000000100 */
[----:B------:R-:W-:Y:S01]  /*03e0*/  FSEL R12, R5, 1, P0 ;  /* 0x3f800000050c7808 */ /* 0x000fe20000000000 */
[----:B------:R-:W-:Y:S01]  /*03f0*/  FADD R17, -R13, R17 ;  /* 0x000000110d117221 */ /* 0x000fe20000000100 */
[----:B------:R-:W-:Y:S01]  /*0400*/  @P1 FMUL R22, R22, 0.25 ;  /* 0x3e80000016161820 */ /* 0x000fe20000400000 */
[----:B------:R-:W-:Y:S01]  /*0410*/  FADD R18, -R14, R18 ;  /* 0x000000120e127221 */ /* 0x000fe20000000100 */
[----:B------:R-:W0:Y:S01]  /*0420*/  MUFU.RCP R27, R27 ;  /* 0x0000001b001b7308 */ /* 0x000e220000001000 */
[----:B------:R-:W-:Y:S01]  /*0430*/  @!P3 FMUL R12, R12, 16777216 ;  /* 0x4b8000000c0cb820 */ /* 0x000fe20000400000 */
[----:B------:R-:W-:Y:S01]  /*0440*/  @!P4 FMUL R22, R22, 16777216 ;  /* 0x4b8000001616c820 */ /* 0x000fe20000400000 */
[----:B------:R-:W-:Y:S01]  /*0450*/  @!P4 FMUL R29, R29, 16777216 ;  /* 0x4b8000001d1dc820 */ /* 0x000fe20000400000 */
[----:B------:R-:W-:Y:S01]  /*0460*/  FADD R19, -R15, R19 ;  /* 0x000000130f137221 */ /* 0x000fe20000000100 */
[----:B------:R-:W-:-:S03]  /*0470*/  CS2R R10, SRZ ;  /* 0x00000000000a7805 */ /* 0x000fc6000001ff00 */
[----:B------:R1:W2:Y:S01]  /*0480*/  MUFU.RCP R8, R22 ;  /* 0x0000001600087308 */ /* 0x0002a20000001000 */
[----:B------:R-:W-:Y:S01]  /*0490*/  CS2R R14, SRZ ;  /* 0x00000000000e7805 */ /* 0x000fe2000001ff00 */
[----:B0-----:R-:W-:Y:S01]  /*04a0*/  FMUL R27, R27, R12 ;  /* 0x0000000c1b1b7220 */ /* 0x001fe20000400000 */
[----:B-1----:R-:W-:Y:S01]  /*04b0*/  FADD R22, -R13, R9 ;  /* 0x000000090d167221 */ /* 0x002fe20000000100 */
[----:B------:R-:W-:Y:S01]  /*04c0*/  CS2R R12, SRZ ;  /* 0x00000000000c7805 */ /* 0x000fe2000001ff00 */
[----:B--2---:R-:W-:Y:S01]  /*04d0*/  FMUL R29, R8, R29 ;  /* 0x0000001d081d7220 */ /* 0x004fe20000400000 */
[----:B------:R-:W-:-:S04]  /*04e0*/  CS2R R8, SRZ ;  /* 0x0000000000087805 */ /* 0x000fc8000001ff00 */
[----:B------:R-:W2:Y:S04]  /*04f0*/  @!P2 LDG.E.EL.128 R12, desc[UR6][R20.64] ;  /* 0x00000006140ca981 */ /* 0x000ea8000c2e1d00 */
[----:B------:R0:W2:Y:S01]  /*0500*/  @!P2 LDG.E.EL.128 R8, desc[UR6][R24.64] ;  /* 0x000000061808a981 */ /* 0x0000a2000c2e1d00 */
[----:B------:R-:W-:-:S06]  /*0510*/  FADD R7, R7, 9.9999997473787516356e-06 ;  /* 0x3727c5ac07077421 */ /* 0x000fcc0000000000 */
[----:B------:R-:W1:Y:S01]  /*0520*/  MUFU.SQRT R7, R7 ;  /* 0x0000000700077308 */ /* 0x000e620000002000 */
[----:B------:R-:W-:Y:S02]  /*0530*/  FADD R23, R6, 9.9999997473787516356e-06 ;  /* 0x3727c5ac06177421 */ /* 0x000fe40000000000 */
[----:B------:R-:W3:Y:S05]  /*0540*/  S2R R6, SR_TID.X ;  /* 0x0000000000067919 */ /* 0x000eea0000002100 */
[----:B0-----:R-:W0:Y:S01]  /*0550*/  MUFU.SQRT R24, R23 ;  /* 0x0000001700187308 */ /* 0x001e220000002000 */
[C---:B-1----:R-:W-:Y:S02]  /*0560*/  FSETP.GT.AND P1, PT, R7.reuse, 8.50705917302346158658e+37, PT ;  /* 0x7e8000000700780b */ /* 0x042fe40003f24000 */
[----:B------:R-:W-:Y:S01]  /*0570*/  FSETP.GEU.AND P3, PT, R7, 1.175494350822287508e-38, PT ;  /* 0x008000000700780b */ /* 0x000fe20003f6e000 */
[----:B------:R-:W1:Y:S01]  /*0580*/  S2UR UR5, SR_CgaCtaId ;  /* 0x00000000000579c3 */ /* 0x000e620000008800 */
[----:B0-----:R-:W-:-:S09]  /*0590*/  FSETP.GT.AND P0, PT, R24, 8.50705917302346158658e+37, PT ;  /* 0x7e8000001800780b */ /* 0x001fd20003f04000 */
[----:B------:R-:W-:Y:S01]  /*05a0*/  @P1 FMUL R7, R7, 0.25 ;  /* 0x3e80000007071820 */ /* 0x000fe20000400000 */
[----:B------:R-:W-:-:S03]  /*05b0*/  FSETP.GEU.AND P2, PT, R24, 1.175494350822287508e-38, PT ;  /* 0x008000001800780b */ /* 0x000fc60003f4e000 */
[----:B------:R-:W-:Y:S01]  /*05c0*/  @!P3 FMUL R7, R7, 16777216 ;  /* 0x4b8000000707b820 */ /* 0x000fe20000400000 */
[C---:B------:R-:W-:Y:S01]  /*05d0*/  FMUL R21, R27.reuse, R16 ;  /* 0x000000101b157220 */ /* 0x040fe20000400000 */
[----:B------:R-:W-:Y:S02]  /*05e0*/  FMUL R27, R27, R4 ;  /* 0x000000041b1b7220 */ /* 0x000fe40000400000 */
[----:B------:R-:W0:Y:S01]  /*05f0*/  MUFU.RCP R20, R7 ;  /* 0x0000000700147308 */ /* 0x000e220000001000 */
[C---:B------:R-:W-:Y:S01]  /*0600*/  FSEL R16, R5.reuse, 1, P0 ;  /* 0x3f80000005107808 */ /* 0x040fe20000000000 */
[----:B------:R-:W-:Y:S01]  /*0610*/  @P0 FMUL R24, R24, 0.25 ;  /* 0x3e80000018180820 */ /* 0x000fe20000400000 */
[----:B------:R-:W-:Y:S01]  /*0620*/  FSEL R5, R5, 1, P1 ;  /* 0x3f80000005057808 */ /* 0x000fe20000800000 */
[----:B------:R-:W-:Y:S02]  /*0630*/  UMOV UR4, 0x400 ;  /* 0x0000040000047882 */ /* 0x000fe40000000000 */
[----:B------:R-:W-:-:S02]  /*0640*/  @!P2 FMUL R24, R24, 16777216 ;  /* 0x4b8000001818a820 */ /* 0x000fc40000400000 */
[----:B------:R-:W-:Y:S01]  /*0650*/  @!P3 FMUL R5, R5, 16777216 ;  /* 0x4b8000000505b820 */ /* 0x000fe20000400000 */
[----:B-1----:R-:W-:Y:S01]  /*0660*/  UPRMT UR4, UR5, 0x654, UR4 ;  /* 0x0000065405047896 */ /* 0x002fe20008000004 */
[----:B------:R-:W1:Y:S02]  /*0670*/  MUFU.RCP R23, R24 ;  /* 0x0000001800177308 */ /* 0x000e640000001000 */
[----:B0-----:R-:W-:Y:S01]  /*0680*/  FMUL R20, R20, R5 ;  /* 0x0000000514147220 */ /* 0x001fe20000400000 */
[----:B------:R-:W-:-:S04]  /*0690*/  @!P2 FMUL R16, R16, 16777216 ;  /* 0x4b8000001010a820 */ /* 0x000fc80000400000 */
[----:B-1----:R-:W-:Y:S01]  /*06a0*/  FMUL R23, R23, R16 ;  /* 0x0000001017177220 */ /* 0x002fe20000400000 */
[----:B------:R-:W-:Y:S01]  /*06b0*/  LOP3.LUT R3, R3, 0x1f, R0, 0xf8, !PT ;  /* 0x0000001f03037812 */ /* 0x000fe200078ef800 */
[----:B------:R-:W-:Y:S01]  /*06c0*/  FMUL R28, R20, R28 ;  /* 0x0000001c141c7220 */ /* 0x000fe20000400000 */
[-CC-:B--2---:R-:W-:Y:S01]  /*06d0*/  FFMA R4, R27, R8.reuse, R12.reuse ;  /* 0x000000081b047223 */ /* 0x184fe2000000000c */
[----:B------:R-:W-:Y:S01]  /*06e0*/  FFMA R8, R21, R8, R12 ;  /* 0x0000000815087223 */ /* 0x000fe2000000000c */
[----:B---3--:R-:W-:Y:S01]  /*06f0*/  IMAD.SHL.U32 R12, R6, 0x80, RZ ;  /* 0x00000080060c7824 */ /* 0x008fe200078e00ff */
[----:B------:R-:W-:-:S04]  /*0700*/  SHF.R.U32.HI R21, RZ, 0x3, R6 ;  /* 0x00000003ff157819 */ /* 0x000fc80000011606 */
[----:B------:R-:W-:Y:S02]  /*0710*/  SGXT.U32 R21, R21, 0x4 ;  /* 0x000000041515781a */ /* 0x000fe40000000000 */
[----:B------:R-:W-:-:S04]  /*0720*/  LOP3.LUT R12, R12, 0x380, RZ, 0xc0, !PT ;  /* 0x000003800c0c7812 */ /* 0x000fc800078ec0ff */
[C---:B------:R-:W-:Y:S02]  /*0730*/  LOP3.LUT R5, R12.reuse, R21, RZ, 0xfc, !PT ;  /* 0x000000150c057212 */ /* 0x040fe400078efcff */
[----:B------:R-:W-:-:S04]  /*0740*/  LOP3.LUT R21, R12, 0x40, RZ, 0xfc, !PT ;  /* 0x000000400c157812 */ /* 0x000fc800078efcff */
[----:B------:R-:W-:Y:S02]  /*0750*/  LEA.HI R24, R21, UR4, RZ, 0x1d ;  /* 0x0000000415187c11 */ /* 0x000fe4000f8fe8ff */
[----:B------:R-:W-:-:S04]  /*0760*/  SHF.R.U32.HI R21, RZ, 0x5, R0 ;  /* 0x00000005ff157819 */ /* 0x000fc80000011600 */
[----:B------:R-:W-:-:S04]  /*0770*/  SGXT.U32 R21, R21, 0x2 ;  /* 0x000000021515781a */ /* 0x000fc80000000000 */
[----:B------:R-:W-:Y:S01]  /*0780*/  LOP3.LUT R2, R21, R2, RZ, 0xfc, !PT ;  /* 0x0000000215027212 */ /* 0x000fe200078efcff */
[----:B------:R-:W-:Y:S01]  /*0790*/  FMUL R21, R23, R18 ;  /* 0x0000001217157220 */ /* 0x000fe20000400000 */
[C---:B------:R-:W-:Y:S02]  /*07a0*/  LOP3.LUT R7, R12.reuse, 0x20, RZ, 0xfc, !PT ;  /* 0x000000200c077812 */ /* 0x040fe400078efcff */
[----:B------:R-:W-:Y:S01]  /*07b0*/  LOP3.LUT R25, R12, 0x60, RZ, 0xfc, !PT ;  /* 0x000000600c197812 */ /* 0x000fe200078efcff */
[----:B------:R-:W-:Y:S01]  /*07c0*/  IMAD.HI R18, R2, 0x2aaaaaab, RZ ;  /* 0x2aaaaaab02127827 */ /* 0x000fe200078e02ff */
[----:B------:R-:W-:Y:S02]  /*07d0*/  LEA.HI R16, R12, UR4, RZ, 0x1d ;  /* 0x000000040c107c11 */ /* 0x000fe4000f8fe8ff */
[----:B------:R-:W-:Y:S01]  /*07e0*/  LEA.HI R12, R7, UR4, RZ, 0x1d ;  /* 0x00000004070c7c11 */ /* 0x000fe2000f8fe8ff */
[----:B------:R-:W-:Y:S02]  /*07f0*/  IMAD R7, R5, 0x4, R24 ;  /* 0x0000000405077824 */ /* 0x000fe400078e0218 */
[----:B------:R-:W-:Y:S01]  /*0800*/  FMUL R24, R29, R17 ;  /* 0x000000111d187220 */ /* 0x000fe20000400000 */
[----:B------:R-:W-:Y:S01]  /*0810*/  FMUL R23, R23, R26 ;  /* 0x0000001a17177220 */ /* 0x000fe20000400000 */
[----:B------:R-:W-:Y:S01]  /*0820*/  SHF.R.U32.HI R17, RZ, 0x1f, R18 ;  /* 0x0000001fff117819 */ /* 0x000fe20000011612 */
[----:B------:R-:W-:Y:S01]  /*0830*/  FMUL R26, R29, R22 ;  /* 0x000000161d1a7220 */ /* 0x000fe20000400000 */
[----:B------:R-:W-:-:S02]  /*0840*/  LEA.HI R25, R25, UR4, RZ, 0x1d ;  /* 0x0000000419197c11 */ /* 0x000fc4000f8fe8ff */
[----:B------:R-:W-:Y:S01]  /*0850*/  LEA.HI.SX32 R17, R18, R17, 0x1a ;  /* 0x0000001112117211 */ /* 0x000fe200078fd2ff */
[-CC-:B------:R-:W-:Y:S01]  /*0860*/  FFMA R18, R26, R9.reuse, R13.reuse ;  /* 0x000000091a127223 */ /* 0x180fe2000000000d */
[----:B------:R-:W-:Y:S01]  /*0870*/  FFMA R13, R24, R9, R13 ;  /* 0x00000009180d7223 */ /* 0x000fe2000000000d */
[----:B------:R-:W-:Y:S02]  /*0880*/  SHF.R.U32.HI R9, RZ, 0x3, R0 ;  /* 0x00000003ff097819 */ /* 0x000fe40000011600 */
[----:B------:R-:W-:Y:S01]  /*0890*/  LOP3.LUT R0, R6, 0x7f, RZ, 0xc0, !PT ;  /* 0x0000007f06007812 */ /* 0x000fe200078ec0ff */
[C---:B------:R-:W-:Y:S02]  /*08a0*/  IMAD R16, R5.reuse, 0x4, R16 ;  /* 0x0000000405107824 */ /* 0x040fe400078e0210 */
[----:B------:R-:W-:Y:S01]  /*08b0*/  FMUL R22, R20, R19 ;  /* 0x0000001314167220 */ /* 0x000fe20000400000 */
[C---:B------:R-:W-:Y:S02]  /*08c0*/  IMAD R12, R5.reuse, 0x4, R12 ;  /* 0x00000004050c7824 */ /* 0x040fe400078e020c */
[----:B------:R-:W-:Y:S01]  /*08d0*/  IMAD R5, R5, 0x4, R25 ;  /* 0x0000000405057824 */ /* 0x000fe200078e0219 */
[----:B------:R-:W-:Y:S01]  /*08e0*/  LOP3.LUT R25, R0, 0x280, RZ, 0xfc, !PT ;  /* 0x0000028000197812 */ /* 0x000fe200078efcff */
[----:B------:R-:W-:Y:S01]  /*08f0*/  FFMA R20, R21, R10, R14 ;  /* 0x0000000a15147223 */ /* 0x000fe2000000000e */
[-CC-:B------:R-:W-:Y:S01]  /*0900*/  FFMA R21, R28, R11.reuse, R15.reuse ;  /* 0x0000000b1c157223 */ /* 0x180fe2000000000f */
[----:B------:R-:W-:Y:S01]  /*0910*/  FFMA R22, R22, R11, R15 ;  /* 0x0000000b16167223 */ /* 0x000fe2000000000f */
[----:B------:R-:W-:-:S02]  /*0920*/  LOP3.LUT R11, R0, 0x180, RZ, 0xfc, !PT ;  /* 0x00000180000b7812 */ /* 0x000fc400078efcff */
[C---:B------:R-:W-:Y:S02]  /*0930*/  LOP3.LUT R15, R0.reuse, 0x200, RZ, 0xfc, !PT ;  /* 0x00000200000f7812 */ /* 0x040fe400078efcff */
[----:B------:R-:W-:Y:S02]  /*0940*/  SHF.R.U32.HI R25, RZ, 0x3, R25 ;  /* 0x00000003ff197819 */ /* 0x000fe40000011619 */
[----:B------:R-:W-:Y:S02]  /*0950*/  LOP3.LUT R27, R0, 0x300, RZ, 0xfc, !PT ;  /* 0x00000300001b7812 */ /* 0x000fe400078efcff */
[----:B------:R-:W-:Y:S02]  /*0960*/  SHF.R.U32.HI R11, RZ, 0x3, R11 ;  /* 0x00000003ff0b7819 */ /* 0x000fe4000001160b */
[----:B------:R-:W-:Y:S02]  /*0970*/  SHF.R.U32.HI R15, RZ, 0x3, R15 ;  /* 0x00000003ff0f7819 */ /* 0x000fe4000001160f */
[----:B------:R-:W-:-:S02]  /*0980*/  LOP3.LUT R25, R25, 0x5c, RZ, 0xc0, !PT ;  /* 0x0000005c19197812 */ /* 0x000fc400078ec0ff */
[----:B------:R-:W-:Y:S02]  /*0990*/  SHF.R.U32.HI R27, RZ, 0x3, R27 ;  /* 0x00000003ff1b7819 */ /* 0x000fe4000001161b */
[----:B------:R-:W-:Y:S01]  /*09a0*/  FSETP.GEU.AND P0, PT, R4, RZ, PT ;  /* 0x000000ff0400720b */ /* 0x000fe20003f0e000 */
[----:B------:R-:W-:Y:S01]  /*09b0*/  FFMA R19, R23, R10, R14 ;  /* 0x0000000a17137223 */ /* 0x000fe2000000000e */
[----:B------:R-:W-:Y:S01]  /*09c0*/  LOP3.LUT R11, R11, 0x3c, RZ, 0xc0, !PT ;  /* 0x0000003c0b0b7812 */ /* 0x000fe200078ec0ff */
[----:B------:R-:W-:Y:S01]  /*09d0*/  VIADD R25, R25, UR4 ;  /* 0x0000000419197c36 */ /* 0x000fe20008000000 */
[----:B------:R-:W-:Y:S02]  /*09e0*/  LOP3.LUT R15, R15, 0x4c, RZ, 0xc0, !PT ;  /* 0x0000004c0f0f7812 */ /* 0x000fe400078ec0ff */
[----:B------:R-:W-:Y:S02]  /*09f0*/  LOP3.LUT R9, R9, 0xc, RZ, 0xc0, !PT ;  /* 0x0000000c09097812 */ /* 0x000fe400078ec0ff */
[----:B------:R-:W-:-:S02]  /*0a00*/  LOP3.LUT R27, R27, 0x6c, RZ, 0xc0, !PT ;  /* 0x0000006c1b1b7812 */ /* 0x000fc400078ec0ff */
[----:B------:R-:W-:Y:S02]  /*0a10*/  FSEL R4, R4, RZ, P0 ;  /* 0x000000ff04047208 */ /* 0x000fe40000000000 */
[----:B------:R-:W-:Y:S01]  /*0a20*/  FSETP.GEU.AND P0, PT, R18, RZ, PT ;  /* 0x000000ff1200720b */ /* 0x000fe20003f0e000 */
[----:B------:R-:W-:Y:S01]  /*0a30*/  VIADD R11, R11, UR4 ;  /* 0x000000040b0b7c36 */ /* 0x000fe20008000000 */
[C---:B------:R-:W-:Y:S01]  /*0a40*/  LOP3.LUT R10, R0.reuse, 0x100, RZ, 0xfc, !PT ;  /* 0x00000100000a7812 */ /* 0x040fe200078efcff */
[----:B------:R-:W-:Y:S01]  /*0a50*/  VIADD R15, R15, UR4 ;  /* 0x000000040f0f7c36 */ /* 0x000fe20008000000 */
[----:B------:R-:W-:Y:S01]  /*0a60*/  FSETP.GEU.AND P3, PT, R19, RZ, PT ;  /* 0x000000ff1300720b */ /* 0x000fe20003f6e000 */
[----:B------:R-:W-:Y:S01]  /*0a70*/  IMAD R14, R0, 0x4, R25 ;  /* 0x00000004000e7824 */ /* 0x000fe200078e0219 */
[----:B------:R-:W-:Y:S01]  /*0a80*/  FSEL R25, R18, RZ, P0 ;  /* 0x000000ff12197208 */ /* 0x000fe20000000000 */
[----:B------:R-:W-:Y:S01]  /*0a90*/  VIADD R23, R9, UR4 ;  /* 0x0000000409177c36 */ /* 0x000fe20008000000 */
[----:B------:R-:W-:Y:S01]  /*0aa0*/  FSETP.GEU.AND P1, PT, R8, RZ, PT ;  /* 0x000000ff0800720b */ /* 0x000fe20003f2e000 */
[----:B------:R-:W-:Y:S01]  /*0ab0*/  VIADD R27, R27, UR4 ;  /* 0x000000041b1b7c36 */ /* 0x000fe20008000000 */
[----:B------:R-:W-:Y:S01]  /*0ac0*/  SHF.R.U32.HI R9, RZ, 0x3, R10 ;  /* 0x00000003ff097819 */ /* 0x000fe2000001160a */
[C---:B------:R-:W-:Y:S01]  /*0ad0*/  IMAD R10, R0.reuse, 0x4, R11 ;  /* 0x00000004000a7824 */ /* 0x040fe200078e020b */
[----:B------:R-:W-:Y:S01]  /*0ae0*/  FSETP.GEU.AND P0, PT, R13, RZ, PT ;  /* 0x000000ff0d00720b */ /* 0x000fe20003f0e000 */
[C---:B------:R-:W-:Y:S01]  /*0af0*/  IMAD R11, R0.reuse, 0x4, R15 ;  /* 0x00000004000b7824 */ /* 0x040fe200078e020f */
[----:B------:R-:W-:Y:S01]  /*0b00*/  FSETP.GEU.AND P2, PT, R21, RZ, PT ;  /* 0x000000ff1500720b */ /* 0x000fe20003f4e000 */
[----:B------:R-:W-:Y:S01]  /*0b10*/  IMAD R15, R0, 0x4, R27 ;  /* 0x00000004000f7824 */ /* 0x000fe200078e021b */
[----:B------:R-:W-:-:S02]  /*0b20*/  FSEL R18, R19, RZ, P3 ;  /* 0x000000ff13127208 */ /* 0x000fc40001800000 */
[----:B------:R-:W-:Y:S02]  /*0b30*/  FSEL R19, R8, RZ, P1 ;  /* 0x000000ff08137208 */ /* 0x000fe40000800000 */
[----:B------:R-:W-:Y:S02]  /*0b40*/  FSEL R27, R13, RZ, P0 ;  /* 0x000000ff0d1b7208 */ /* 0x000fe40000000000 */
[----:B------:R-:W-:Y:S02]  /*0b50*/  FSETP.GEU.AND P1, PT, R20, RZ, PT ;  /* 0x000000ff1400720b */ /* 0x000fe40003f2e000 */
[----:B------:R-:W-:Y:S02]  /*0b60*/  FSEL R26, R21, RZ, P2 ;  /* 0x000000ff151a7208 */ /* 0x000fe40001000000 */
[----:B------:R-:W-:Y:S01]  /*0b70*/  FSETP.GEU.AND P0, PT, R22, RZ, PT ;  /* 0x000000ff1600720b */ /* 0x000fe20003f0e000 */
[----:B------:R-:W-:Y:S01]  /*0b80*/  STS [R16], R4 ;  /* 0x0000000410007388 */ /* 0x000fe20000000800 */
[----:B------:R-:W-:-:S02]  /*0b90*/  FSEL R28, R20, RZ, P1 ;  /* 0x000000ff141c7208 */ /* 0x000fc40000800000 */
[----:B------:R-:W-:Y:S01]  /*0ba0*/  FSEL R22, R22, RZ, P0 ;  /* 0x000000ff16167208 */ /* 0x000fe20000000000 */
[----:B------:R-:W-:Y:S04]  /*0bb0*/  STS [R12+0x80], R25 ;  /* 0x000080190c007388 */ /* 0x000fe80000000800 */
[----:B------:R0:W-:Y:S04]  /*0bc0*/  STS [R7+0x100], R18 ;  /* 0x0001001207007388 */ /* 0x0001e80000000800 */
[----:B------:R-:W-:Y:S04]  /*0bd0*/  STS [R5+0x180], R26 ;  /* 0x0001801a05007388 */ /* 0x000fe80000000800 */
[----:B------:R-:W-:Y:S04]  /*0be0*/  STS [R16+0x40], R19 ;  /* 0x0000401310007388 */ /* 0x000fe80000000800 */
[----:B------:R1:W-:Y:S04]  /*0bf0*/  STS [R12+0xc0], R27 ;  /* 0x0000c01b0c007388 */ /* 0x0003e80000000800 */
[----:B------:R-:W-:Y:S04]  /*0c00*/  STS [R7+0x140], R28 ;  /* 0x0001401c07007388 */ /* 0x000fe80000000800 */
[----:B------:R2:W-:Y:S01]  /*0c10*/  STS [R5+0x1c0], R22 ;  /* 0x0001c01605007388 */ /* 0x0005e20000000800 */
[----:B------:R-:W-:Y:S01]  /*0c20*/  BAR.SYNC.DEFER_BLOCKING 0x0 ;  /* 0x0000000000007b1d */ /* 0x000fe20000010000 */
[----:B------:R-:W-:Y:S01]  /*0c30*/  IMAD R23, R0, 0x4, R23 ;  /* 0x0000000400177824 */ /* 0x000fe200078e0217 */
[----:B------:R-:W-:-:S02]  /*0c40*/  LOP3.LUT R24, R2, 0x8, RZ, 0xfc, !PT ;  /* 0x0000000802187812 */ /* 0x000fc400078efcff */
[----:B------:R-:W-:Y:S02]  /*0c50*/  LOP3.LUT R8, R2, 0xc, RZ, 0xfc, !PT ;  /* 0x0000000c02087812 */ /* 0x000fe400078efcff */
[----:B------:R-:W-:Y:S01]  /*0c60*/  LOP3.LUT R6, R0, 0x80, RZ, 0xfc, !PT ;  /* 0x0000008000067812 */ /* 0x000fe200078efcff */
[----:B0-----:R-:W-:Y:S01]  /*0c70*/  IMAD.HI R18, R24, 0x2aaaaaab, RZ ;  /* 0x2aaaaaab18127827 */ /* 0x001fe200078e02ff */
[----:B------:R-:W-:-:S03]  /*0c80*/  LOP3.LUT R13, R2, 0x4, RZ, 0xfc, !PT ;  /* 0x00000004020d7812 */ /* 0x000fc600078efcff */
[----:B------:R-:W-:Y:S01]  /*0c90*/  IMAD.HI R21, R8, 0x2aaaaaab, RZ ;  /* 0x2aaaaaab08157827 */ /* 0x000fe200078e02ff */
[----:B------:R-:W-:Y:S02]  /*0ca0*/  SHF.R.U32.HI R6, RZ, 0x3, R6 ;  /* 0x00000003ff067819 */ /* 0x000fe40000011606 */
[----:B-1----:R-:W-:Y:S01]  /*0cb0*/  LOP3.LUT R12, R2, 0x18, RZ, 0xfc, !PT ;  /* 0x00000018020c7812 */ /* 0x002fe200078efcff */
[----:B------:R-:W-:Y:S01]  /*0cc0*/  IMAD.HI R20, R13, 0x2aaaaaab, RZ ;  /* 0x2aaaaaab0d147827 */ /* 0x000fe200078e02ff */
[----:B------:R-:W-:Y:S02]  /*0cd0*/  SHF.R.U32.HI R19, RZ, 0x1f, R18 ;  /* 0x0000001fff137819 */ /* 0x000fe40000011612 */
[----:B------:R-:W-:Y:S01]  /*0ce0*/  SHF.R.U32.HI R4, RZ, 0x1f, R21 ;  /* 0x0000001fff047819 */ /* 0x000fe20000011615 */
[----:B------:R-:W0:Y:S01]  /*0cf0*/  LDS R23, [R23] ;  /* 0x0000000017177984 */ /* 0x000e220000000800 */
[----:B------:R-:W-:Y:S02]  /*0d00*/  LOP3.LUT R6, R6, 0x1c, RZ, 0xc0, !PT ;  /* 0x0000001c06067812 */ /* 0x000fe400078ec0ff */
[----:B------:R-:W-:-:S02]  /*0d10*/  LOP3.LUT R9, R9, 0x2c, RZ, 0xc0, !PT ;  /* 0x0000002c09097812 */ /* 0x000fc400078ec0ff */
[----:B------:R-:W-:Y:S01]  /*0d20*/  ISETP.GE.AND P0, PT, R3, 0x3c1, PT ;  /* 0x000003c10300780c */ /* 0x000fe20003f06270 */
[----:B--2---:R-:W-:Y:S01]  /*0d30*/  IMAD R22, R17, -0x180, R2 ;  /* 0xfffffe8011167824 */ /* 0x004fe200078e0202 */
[----:B------:R-:W-:Y:S01]  /*0d40*/  LEA.HI.SX32 R7, R18, R19, 0x1a ;  /* 0x0000001312077211 */ /* 0x000fe200078fd2ff */
[----:B------:R-:W-:Y:S01]  /*0d50*/  IMAD.HI R19, R12, 0x2aaaaaab, RZ ;  /* 0x2aaaaaab0c137827 */ /* 0x000fe200078e02ff */
[----:B------:R-:W-:Y:S01]  /*0d60*/  SHF.R.U32.HI R25, RZ, 0x1f, R20 ;  /* 0x0000001fff197819 */ /* 0x000fe20000011614 */
[----:B------:R-:W-:Y:S01]  /*0d70*/  LDS R10, [R10+0x600] ;  /* 0x000600000a0a7984 */ /* 0x000fe20000000800 */
[----:B------:R-:W-:Y:S01]  /*0d80*/  LEA.HI.SX32 R21, R21, R4, 0x1a ;  /* 0x0000000415157211 */ /* 0x000fe200078fd2ff */
[----:B------:R-:W-:Y:S01]  /*0d90*/  VIADD R6, R6, UR4 ;  /* 0x0000000406067c36 */ /* 0x000fe20008000000 */
[----:B------:R-:W1:Y:S01]  /*0da0*/  LDC.64 R4, c[0x0][0x238] ;  /* 0x00008e00ff047b82 */ /* 0x000e620000000a00 */
[----:B------:R-:W-:Y:S01]  /*0db0*/  VIADD R9, R9, UR4 ;  /* 0x0000000409097c36 */ /* 0x000fe20008000000 */
[----:B------:R-:W-:Y:S01]  /*0dc0*/  LEA.HI.SX32 R16, R20, R25, 0x1a ;  /* 0x0000001914107211 */ /* 0x000fe200078fd2ff */
[C---:B------:R-:W-:Y:S01]  /*0dd0*/  IMAD R6, R0.reuse, 0x4, R6 ;  /* 0x0000000400067824 */ /* 0x040fe200078e0206 */
[----:B------:R-:W-:Y:S01]  /*0de0*/  SHF.R.U32.HI R18, RZ, 0x1f, R19 ;  /* 0x0000001fff127819 */ /* 0x000fe20000011613 */
[----:B------:R-:W-:Y:S01]  /*0df0*/  IMAD R9, R0, 0x4, R9 ;  /* 0x0000000400097824 */ /* 0x000fe200078e0209 */
[----:B------:R-:W-:Y:S01]  /*0e00*/  ISETP.LT.AND P6, PT, R13, 0x600, !P0 ;  /* 0x000006000d00780c */ /* 0x000fe200047c1270 */
[----:B------:R-:W-:Y:S01]  /*0e10*/  IMAD R20, R16, -0x180, R13 ;  /* 0xfffffe8010147824 */ /* 0x000fe200078e020d */
[----:B------:R-:W-:Y:S01]  /*0e20*/  LOP3.LUT R29, R0, 0x380, RZ, 0xfc, !PT ;  /* 0x00000380001d7812 */ /* 0x000fe200078efcff */
[----:B------:R-:W-:Y:S01]  /*0e30*/  LDS R11, [R11+0x800] ;  /* 0x000800000b0b7984 */ /* 0x000fe20000000800 */
[----:B------:R-:W-:-:S02]  /*0e40*/  LOP3.LUT R13, R2, 0x14, RZ, 0xfc, !PT ;  /* 0x00000014020d7812 */ /* 0x000fc400078efcff */
[----:B------:R-:W-:Y:S01]  /*0e50*/  LEA.HI.SX32 R19, R19, R18, 0x1a ;  /* 0x0000001213137211 */ /* 0x000fe200078fd2ff */
[--C-:B------:R-:W-:Y:S01]  /*0e60*/  IMAD R22, R22, 0x3c1, R3.reuse ;  /* 0x000003c116167824 */ /* 0x100fe200078e0203 */
[----:B------:R1:W2:Y:S01]  /*0e70*/  LDS R18, [R6+0x200] ;  /* 0x0002000006127984 */ /* 0x0002a20000000800 */
[----:B------:R-:W-:Y:S01]  /*0e80*/  IMAD R27, R20, 0x3c1, R3 ;  /* 0x000003c1141b7824 */ /* 0x000fe200078e0203 */
[----:B------:R-:W-:Y:S02]  /*0e90*/  SHF.R.U32.HI R29, RZ, 0x3, R29 ;  /* 0x00000003ff1d7819 */ /* 0x000fe4000001161d */
[----:B------:R-:W3:Y:S01]  /*0ea0*/  LDS R9, [R9+0x400] ;  /* 0x0004000009097984 */ /* 0x000ee20000000800 */
[----:B------:R-:W-:-:S03]  /*0eb0*/  IMAD.HI R20, R13, 0x2aaaaaab, RZ ;  /* 0x2aaaaaab0d147827 */ /* 0x000fc600078e02ff */
[----:B------:R-:W4:Y:S01]  /*0ec0*/  LDS R14, [R14+0xa00] ;  /* 0x000a00000e0e7984 */ /* 0x000f220000000800 */
[----:B------:R-:W-:Y:S01]  /*0ed0*/  IMAD R25, R17, 0x1e0800, R22 ;  /* 0x001e080011197824 */ /* 0x000fe200078e0216 */
[----:B------:R-:W-:Y:S01]  /*0ee0*/  LOP3.LUT R29, R29, 0x7c, RZ, 0xc0, !PT ;  /* 0x0000007c1d1d7812 */ /* 0x000fe200078ec0ff */
[----:B------:R-:W-:Y:S01]  /*0ef0*/  IMAD R17, R16, 0x1e0800, R27 ;  /* 0x001e080010117824 */ /* 0x000fe200078e021b */
[----:B------:R-:W5:Y:S01]  /*0f00*/  LDS R15, [R15+0xc00] ;  /* 0x000c00000f0f7984 */ /* 0x000f620000000800 */
[----:B------:R-:W-:Y:S01]  /*0f10*/  IMAD R22, R7, -0x180, R24 ;  /* 0xfffffe8007167824 */ /* 0x000fe200078e0218 */
[C---:B------:R-:W-:Y:S02]  /*0f20*/  ISETP.LT.AND P2, PT, R2.reuse, 0x600, !P0 ;  /* 0x000006000200780c */ /* 0x040fe40004741270 */
[----:B------:R-:W-:Y:S01]  /*0f30*/  LOP3.LUT R16, R2, 0x10, RZ, 0xfc, !PT ;  /* 0x0000001002107812 */ /* 0x000fe200078efcff */
[----:B------:R-:W-:Y:S01]  /*0f40*/  IMAD R22, R22, 0x3c1, R3 ;  /* 0x000003c116167824 */ /* 0x000fe200078e0203 */
[----:B------:R-:W-:Y:S01]  /*0f50*/  SHF.R.U32.HI R27, RZ, 0x1f, R20 ;  /* 0x0000001fff1b7819 */ /* 0x000fe20000011614 */
[----:B------:R-:W-:Y:S01]  /*0f60*/  VIADD R29, R29, UR4 ;  /* 0x000000041d1d7c36 */ /* 0x000fe20008000000 */
[----:B------:R-:W-:Y:S01]  /*0f70*/  ISETP.LT.AND P1, PT, R24, 0x600, !P0 ;  /* 0x000006001800780c */ /* 0x000fe20004721270 */
[----:B------:R-:W-:Y:S01]  /*0f80*/  IMAD.HI R24, R16, 0x2aaaaaab, RZ ;  /* 0x2aaaaaab10187827 */ /* 0x000fe200078e02ff */
[----:B------:R-:W-:-:S03]  /*0f90*/  LEA.HI.SX32 R20, R20, R27, 0x1a ;  /* 0x0000001b14147211 */ /* 0x000fc600078fd2ff */
[----:B------:R-:W-:Y:S02]  /*0fa0*/  IMAD R27, R7, 0x1e0800, R22 ;  /* 0x001e0800071b7824 */ /* 0x000fe400078e0216 */
[----:B-1----:R-:W-:-:S04]  /*0fb0*/  IMAD.WIDE R6, R25, 0x4, R4 ;  /* 0x0000000419067825 */ /* 0x002fc800078e0204 */
[----:B------:R-:W-:Y:S01]  /*0fc0*/  IMAD R0, R0, 0x4, R29 ;  /* 0x0000000400007824 */ /* 0x000fe200078e021d */
[----:B------:R-:W-:Y:S01]  /*0fd0*/  SHF.R.U32.HI R29, RZ, 0x1f, R24 ;  /* 0x0000001fff1d7819 */ /* 0x000fe20000011618 */
[----:B0-----:R0:W-:Y:S01]  /*0fe0*/  @P2 STG.E desc[UR6][R6.64], R23 ;  /* 0x0000001706002986 */ /* 0x0011e2000c101906 */
[----:B------:R-:W-:Y:S01]  /*0ff0*/  ISETP.LT.AND P2, PT, R8, 0x600, !P0 ;  /* 0x000006000800780c */ /* 0x000fe20004741270 */
[----:B------:R-:W-:Y:S01]  /*1000*/  IMAD R8, R21, -0x180, R8 ;  /* 0xfffffe8015087824 */ /* 0x000fe200078e0208 */
[----:B------:R-:W-:Y:S02]  /*1010*/  LEA.HI.SX32 R25, R24, R29, 0x1a ;  /* 0x0000001d18197211 */ /* 0x000fe400078fd2ff */
[----:B------:R-:W-:Y:S01]  /*1020*/  ISETP.LT.AND P5, PT, R16, 0x600, !P0 ;  /* 0x000006001000780c */ /* 0x000fe200047a1270 */
[----:B------:R-:W-:Y:S01]  /*1030*/  IMAD R22, R8, 0x3c1, R3 ;  /* 0x000003c108167824 */ /* 0x000fe200078e0203 */
[----:B------:R-:W-:Y:S01]  /*1040*/  ISETP.LT.AND P3, PT, R12, 0x600, !P0 ;  /* 0x000006000c00780c */ /* 0x000fe20004761270 */
[----:B------:R-:W-:-:S02]  /*1050*/  IMAD R16, R25, -0x180, R16 ;  /* 0xfffffe8019107824 */ /* 0x000fc400078e0210 */
[----:B------:R-:W-:Y:S02]  /*1060*/  IMAD R12, R19, -0x180, R12 ;  /* 0xfffffe80130c7824 */ /* 0x000fe400078e020c */
[----:B------:R-:W-:Y:S01]  /*1070*/  IMAD R8, R20, -0x180, R13 ;  /* 0xfffffe8014087824 */ /* 0x000fe200078e020d */
[----:B------:R-:W-:Y:S01]  /*1080*/  LOP3.LUT R2, R2, 0x1c, RZ, 0xfc, !PT ;  /* 0x0000001c02027812 */ /* 0x000fe200078efcff */
[--C-:B------:R-:W-:Y:S01]  /*1090*/  IMAD R16, R16, 0x3c1, R3.reuse ;  /* 0x000003c110107824 */ /* 0x100fe200078e0203 */
[----:B------:R-:W-:Y:S01]  /*10a0*/  ISETP.LT.AND P4, PT, R13, 0x600, !P0 ;  /* 0x000006000d00780c */ /* 0x000fe20004781270 */
[--C-:B------:R-:W-:Y:S02]  /*10b0*/  IMAD R12, R12, 0x3c1, R3.reuse ;  /* 0x000003c10c0c7824 */ /* 0x100fe400078e0203 */
[----:B------:R-:W-:Y:S01]  /*10c0*/  IMAD R13, R8, 0x3c1, R3 ;  /* 0x000003c1080d7824 */ /* 0x000fe200078e0203 */
[----:B------:R-:W-:Y:S01]  /*10d0*/  ISETP.LT.AND P0, PT, R2, 0x600, !P0 ;  /* 0x000006000200780c */ /* 0x000fe20004701270 */
[----:B------:R-:W-:-:S02]  /*10e0*/  IMAD R21, R21, 0x1e0800, R22 ;  /* 0x001e080015157824 */ /* 0x000fc400078e0216 */
[----:B0-----:R-:W-:-:S04]  /*10f0*/  IMAD.WIDE R6, R17, 0x4, R4 ;  /* 0x0000000411067825 */ /* 0x001fc800078e0204 */
[----:B------:R-:W-:Y:S02]  /*1100*/  IMAD R25, R25, 0x1e0800, R16 ;  /* 0x001e080019197824 */ /* 0x000fe400078e0210 */
[----:B------:R-:W-:Y:S02]  /*1110*/  IMAD R19, R19, 0x1e0800, R12 ;  /* 0x001e080013137824 */ /* 0x000fe400078e020c */
[----:B------:R-:W-:Y:S02]  /*1120*/  IMAD R17, R20, 0x1e0800, R13 ;  /* 0x001e080014117824 */ /* 0x000fe400078e020d */
[--C-:B------:R-:W-:Y:S01]  /*1130*/  IMAD.WIDE R12, R27, 0x4, R4.reuse ;  /* 0x000000041b0c7825 */ /* 0x100fe200078e0204 */
[----:B--2---:R0:W-:Y:S03]  /*1140*/  @P6 STG.E desc[UR6][R6.64], R18 ;  /* 0x0000001206006986 */ /* 0x0041e6000c101906 */
[--C-:B------:R-:W-:Y:S01]  /*1150*/  IMAD.WIDE R22, R21, 0x4, R4.reuse ;  /* 0x0000000415167825 */ /* 0x100fe200078e0204 */
[----:B---3--:R0:W-:Y:S03]  /*1160*/  @P1 STG.E desc[UR6][R12.64], R9 ;  /* 0x000000090c001986 */ /* 0x0081e6000c101906 */
[--C-:B------:R-:W-:Y:S01]  /*1170*/  IMAD.WIDE R20, R25, 0x4, R4.reuse ;  /* 0x0000000419147825 */ /* 0x100fe200078e0204 */
[----:B------:R0:W-:Y:S03]  /*1180*/  @P2 STG.E desc[UR6][R22.64], R10 ;  /* 0x0000000a16002986 */ /* 0x0001e6000c101906 */
[--C-:B------:R-:W-:Y:S01]  /*1190*/  IMAD.WIDE R16, R17, 0x4, R4.reuse ;  /* 0x0000000411107825 */ /* 0x100fe200078e0204 */
[----:B------:R0:W-:Y:S03]  /*11a0*/  @P5 STG.E desc[UR6][R20.64], R11 ;  /* 0x0000000b14005986 */ /* 0x0001e6000c101906 */
[----:B------:R-:W-:Y:S01]  /*11b0*/  IMAD.WIDE R24, R19, 0x4, R4 ;  /* 0x0000000413187825 */ /* 0x000fe200078e0204 */
[----:B----4-:R0:W-:Y:S04]  /*11c0*/  @P4 STG.E desc[UR6][R16.64], R14 ;  /* 0x0000000e10004986 */ /* 0x0101e8000c101906 */
[----:B-----5:R0:W-:Y:S02]  /*11d0*/  @P3 STG.E desc[UR6][R24.64], R15 ;  /* 0x0000000f18003986 */ /* 0x0201e4000c101906 */
[----:B0-----:R-:W-:Y:S05]  /*11e0*/  @!P0 EXIT ;  /* 0x000000000000894d */ /* 0x001fea0003800000 */
[----:B0-----:R-:W0:Y:S01]  /*11f0*/  LDS R9, [R0+0xe00] ;  /* 0x000e000000097984 */ /* 0x001e220000000800 */
[----:B------:R-:W-:-:S05]  /*1200*/  IMAD.HI R6, R2, 0x2aaaaaab, RZ ;  /* 0x2aaaaaab02067827 */ /* 0x000fca00078e02ff */
[----:B------:R-:W-:-:S04]  /*1210*/  SHF.R.U32.HI R7, RZ, 0x1f, R6 ;  /* 0x0000001fff077819 */ /* 0x000fc80000011606 */
[----:B------:R-:W-:-:S05]  /*1220*/  LEA.HI.SX32 R7, R6, R7, 0x1a ;  /* 0x0000000706077211 */ /* 0x000fca00078fd2ff */
[----:B------:R-:W-:-:S04]  /*1230*/  IMAD R2, R7, -0x180, R2 ;  /* 0xfffffe8007027824 */ /* 0x000fc800078e0202 */
[----:B------:R-:W-:-:S04]  /*1240*/  IMAD R2, R2, 0x3c1, R3 ;  /* 0x000003c102027824 */ /* 0x000fc800078e0203 */
[----:B------:R-:W-:-:S04]  /*1250*/  IMAD R7, R7, 0x1e0800, R2 ;  /* 0x001e080007077824 */ /* 0x000fc800078e0202 */
[----:B------:R-:W-:-:S05]  /*1260*/  IMAD.WIDE R4, R7, 0x4, R4 ;  /* 0x0000000407047825 */ /* 0x000fca00078e0204 */
[----:B0-----:R-:W-:Y:S01]  /*1270*/  STG.E desc[UR6][R4.64], R9 ;  /* 0x0000000904007986 */ /* 0x001fe2000c101906 */
[----:B------:R-:W-:Y:S05]  /*1280*/  EXIT ;  /* 0x000000000000794d */ /* 0x000fea0003800000 */
.L_x_0:
[----:B------:R-:W-:-:S00]  /*1290*/  BRA `(.L_x_0) ;  /* 0xfffffffc00fc7947 */ /* 0x000fc0000383ffff */
[----:B------:R-:W-:-:S00]  /*12a0*/  NOP ;  /* 0x0000000000007918 */ /* 0x000fc00000000000 */
        /* <DEDUP_REMOVED lines=13> */
.L_x_1:


//--------------------- .nv.global.init           --------------------------
	.section	.nv.global.init,"aw",@progbits
.nv.global.init:
	.type		_$_str,@object
	.size		_$_str,(_$_str_$_2 - _$_str)
_$_str:
        /*0000*/ 	.byte	0x5f, 0x5f, 0x43, 0x55, 0x44, 0x41, 0x5f, 0x46, 0x54, 0x5a, 0x00
	.type		_$_str_$_2,@object
	.size		_$_str_$_2,(.L_1 - _$_str_$_2)
_$_str_$_2:
        /*000b*/ 	.byte	0x5f, 0x5f, 0x43, 0x55, 0x44, 0x41, 0x5f, 0x50, 0x52, 0x45, 0x43, 0x5f, 0x53, 0x51, 0x52, 0x54
        /*001b*/ 	.byte	0x00
.L_1:


//--------------------- .nv.shared.triton_poi_fused__native_batch_norm_legit_no_training_relu_6 --------------------------
	.section	.nv.shared.triton_poi_fused__native_batch_norm_legit_no_training_relu_6,"aw",@nobits
	.sectionflags	@""
	.align	16
	.zero		1024


//--------------------- .nv.constant0.triton_poi_fused__native_batch_norm_legit_no_training_relu_6 --------------------------
	.section	.nv.constant0.triton_poi_fused__native_batch_norm_legit_no_training_relu_6,"a",@progbits
	.sectionflags	@""
	.align	4
.nv.constant0.triton_poi_fused__native_batch_norm_legit_no_training_relu_6:
	.zero		584
